//
// Generated by NVIDIA NVVM Compiler
//
// Compiler Build ID: CL-36424714
// Cuda compilation tools, release 13.0, V13.0.88
// Based on NVVM 20.0.0
//

.version 9.0
.target sm_100
.address_size 64

	// .globl	default_function_kernel

.visible .entry default_function_kernel(
	.param .u64 .ptr .align 1 default_function_kernel_param_0,
	.param .u64 .ptr .align 1 default_function_kernel_param_1
)
.maxntid 8
{
	.reg .pred 	%p<13>;
	.reg .b32 	%r<19>;
	.reg .b32 	%f<76>;
	.reg .b64 	%rd<9>;

	ld.param.u64 	%rd1, [default_function_kernel_param_0];
	ld.param.u64 	%rd2, [default_function_kernel_param_1];
	cvta.to.global.u64 	%rd3, %rd2;
	mov.u32 	%r6, %ctaid.x;
	shl.b32 	%r7, %r6, 3;
	mov.u32 	%r8, %tid.x;
	or.b32  	%r1, %r7, %r8;
	mul.wide.u32 	%rd4, %r1, 4;
	add.s64 	%rd5, %rd3, %rd4;
	ld.global.nc.f32 	%f9, [%rd5];
	mov.f32 	%f10, 0f3F800000;
	sub.rn.f32 	%f11, %f9, %f10;
	mov.b32 	%r2, %f11;
	setp.gt.u32 	%p1, %r2, 1258291200;
	fma.rn.f32 	%f12, %f9, %f9, 0fBF800000;
	rsqrt.approx.ftz.f32 	%f13, %f12;
	mul.f32 	%f14, %f12, %f13;
	mul.f32 	%f15, %f13, 0f3F000000;
	neg.f32 	%f16, %f14;
	fma.rn.f32 	%f17, %f16, %f14, %f12;
	fma.rn.f32 	%f18, %f17, %f15, %f14;
	setp.eq.f32 	%p2, %f12, 0f00000000;
	selp.f32 	%f19, 0f00000000, %f18, %p2;
	selp.f32 	%f20, 0fBF800001, %f19, %p1;
	add.f32 	%f1, %f11, %f20;
	add.rz.f32 	%f21, %f1, %f10;
	mov.b32 	%r9, %f21;
	add.s32 	%r10, %r9, -1061158912;
	and.b32  	%r11, %r10, -8388608;
	mov.b32 	%r3, %f1;
	sub.s32 	%r12, %r3, %r11;
	mov.b32 	%f22, %r12;
	sub.s32 	%r13, 1082130432, %r11;
	mov.b32 	%f23, %r13;
	fma.rn.f32 	%f24, %f23, 0f3E800000, 0fBF800000;
	add.f32 	%f25, %f24, %f22;
	cvt.rn.f32.s32 	%f26, %r11;
	mul.f32 	%f27, %f26, 0f34000000;
	fma.rn.f32 	%f28, %f25, 0fBD39BF78, 0f3DD80012;
	fma.rn.f32 	%f29, %f28, %f25, 0fBE0778E0;
	fma.rn.f32 	%f30, %f29, %f25, 0f3E146475;
	fma.rn.f32 	%f31, %f30, %f25, 0fBE2A68DD;
	fma.rn.f32 	%f32, %f31, %f25, 0f3E4CAF9E;
	fma.rn.f32 	%f33, %f32, %f25, 0fBE800042;
	fma.rn.f32 	%f34, %f33, %f25, 0f3EAAAAE6;
	fma.rn.f32 	%f35, %f34, %f25, 0fBF000000;
	mul.f32 	%f36, %f25, %f35;
	fma.rn.f32 	%f37, %f36, %f25, %f25;
	fma.rn.f32 	%f74, %f27, 0f3F317218, %f37;
	setp.lt.u32 	%p3, %r3, 2139095040;
	@%p3 bra 	$L__BB0_2;
	setp.gt.s32 	%p4, %r3, -1082130432;
	fma.rn.f32 	%f38, %f1, 0f7F800000, 0f7F800000;
	selp.f32 	%f39, %f38, %f74, %p4;
	setp.eq.f32 	%p5, %f1, 0f00000000;
	selp.f32 	%f74, 0f80000000, %f39, %p5;
$L__BB0_2:
	setp.gt.u32 	%p6, %r2, 1258291200;
	add.f32 	%f40, %f74, 0f3F317218;
	selp.f32 	%f41, %f40, %f74, %p6;
	mov.f32 	%f42, 0f3F800000;
	sub.rn.f32 	%f43, %f41, %f42;
	mov.b32 	%r4, %f43;
	setp.gt.u32 	%p7, %r4, 1258291200;
	fma.rn.f32 	%f44, %f41, %f41, 0fBF800000;
	rsqrt.approx.ftz.f32 	%f45, %f44;
	mul.f32 	%f46, %f45, %f44;
	mul.f32 	%f47, %f45, 0f3F000000;
	neg.f32 	%f48, %f46;
	fma.rn.f32 	%f49, %f48, %f46, %f44;
	fma.rn.f32 	%f50, %f49, %f47, %f46;
	setp.eq.f32 	%p8, %f44, 0f00000000;
	selp.f32 	%f51, 0f00000000, %f50, %p8;
	selp.f32 	%f52, 0fBF800001, %f51, %p7;
	add.f32 	%f5, %f43, %f52;
	add.rz.f32 	%f53, %f5, %f42;
	mov.b32 	%r14, %f53;
	add.s32 	%r15, %r14, -1061158912;
	and.b32  	%r16, %r15, -8388608;
	mov.b32 	%r5, %f5;
	sub.s32 	%r17, %r5, %r16;
	mov.b32 	%f54, %r17;
	sub.s32 	%r18, 1082130432, %r16;
	mov.b32 	%f55, %r18;
	fma.rn.f32 	%f56, %f55, 0f3E800000, 0fBF800000;
	add.f32 	%f57, %f56, %f54;
	cvt.rn.f32.s32 	%f58, %r16;
	mul.f32 	%f59, %f58, 0f34000000;
	fma.rn.f32 	%f60, %f57, 0fBD39BF78, 0f3DD80012;
	fma.rn.f32 	%f61, %f60, %f57, 0fBE0778E0;
	fma.rn.f32 	%f62, %f61, %f57, 0f3E146475;
	fma.rn.f32 	%f63, %f62, %f57, 0fBE2A68DD;
	fma.rn.f32 	%f64, %f63, %f57, 0f3E4CAF9E;
	fma.rn.f32 	%f65, %f64, %f57, 0fBE800042;
	fma.rn.f32 	%f66, %f65, %f57, 0f3EAAAAE6;
	fma.rn.f32 	%f67, %f66, %f57, 0fBF000000;
	mul.f32 	%f68, %f57, %f67;
	fma.rn.f32 	%f69, %f68, %f57, %f57;
	fma.rn.f32 	%f75, %f59, 0f3F317218, %f69;
	setp.lt.u32 	%p9, %r5, 2139095040;
	@%p9 bra 	$L__BB0_4;
	setp.gt.s32 	%p10, %r5, -1082130432;
	fma.rn.f32 	%f70, %f5, 0f7F800000, 0f7F800000;
	selp.f32 	%f71, %f70, %f75, %p10;
	setp.eq.f32 	%p11, %f5, 0f00000000;
	selp.f32 	%f75, 0f80000000, %f71, %p11;
$L__BB0_4:
	setp.gt.u32 	%p12, %r4, 1258291200;
	cvta.to.global.u64 	%rd6, %rd1;
	add.f32 	%f72, %f75, 0f3F317218;
	selp.f32 	%f73, %f72, %f75, %p12;
	add.s64 	%rd8, %rd6, %rd4;
	st.global.f32 	[%rd8], %f73;
	ret;

}
	// .globl	default_function_kernel_3
.visible .entry default_function_kernel_3(
	.param .u64 .ptr .align 1 default_function_kernel_3_param_0,
	.param .u64 .ptr .align 1 default_function_kernel_3_param_1,
	.param .u64 .ptr .align 1 default_function_kernel_3_param_2
)
.maxntid 8
{
	.reg .pred 	%p<4>;
	.reg .b32 	%r<5>;
	.reg .b32 	%f<28>;
	.reg .b64 	%rd<11>;

	ld.param.u64 	%rd1, [default_function_kernel_3_param_0];
	ld.param.u64 	%rd2, [default_function_kernel_3_param_1];
	ld.param.u64 	%rd3, [default_function_kernel_3_param_2];
	cvta.to.global.u64 	%rd4, %rd1;
	cvta.to.global.u64 	%rd5, %rd3;
	cvta.to.global.u64 	%rd6, %rd2;
	mov.u32 	%r1, %ctaid.x;
	shl.b32 	%r2, %r1, 3;
	mov.u32 	%r3, %tid.x;
	or.b32  	%r4, %r2, %r3;
	mul.wide.u32 	%rd7, %r4, 4;
	add.s64 	%rd8, %rd6, %rd7;
	ld.global.nc.f32 	%f1, [%rd8];
	add.s64 	%rd9, %rd5, %rd7;
	ld.global.nc.f32 	%f2, [%rd9];
	mul.f32 	%f3, %f1, %f2;
	abs.f32 	%f4, %f3;
	fma.rn.f32 	%f5, %f4, 0fBF000000, 0f3F000000;
	rsqrt.approx.ftz.f32 	%f6, %f5;
	mul.f32 	%f7, %f6, %f5;
	mul.f32 	%f8, %f6, 0fBF000000;
	fma.rn.f32 	%f9, %f7, %f8, 0f3F000000;
	fma.rn.f32 	%f10, %f7, %f9, %f7;
	setp.eq.f32 	%p1, %f4, 0f3F800000;
	selp.f32 	%f11, 0f00000000, %f10, %p1;
	setp.gt.f32 	%p2, %f4, 0f3F0F5C29;
	selp.f32 	%f12, %f11, %f4, %p2;
	copysign.f32 	%f13, %f3, %f12;
	mul.f32 	%f14, %f13, %f13;
	fma.rn.f32 	%f15, %f14, 0f3D10ECEF, 0f3C8B1ABB;
	fma.rn.f32 	%f16, %f15, %f14, 0f3CFC028C;
	fma.rn.f32 	%f17, %f16, %f14, 0f3D372139;
	fma.rn.f32 	%f18, %f17, %f14, 0f3D9993DB;
	fma.rn.f32 	%f19, %f18, %f14, 0f3E2AAAC6;
	mul.f32 	%f20, %f14, %f19;
	fma.rn.f32 	%f21, %f20, %f13, %f13;
	neg.f32 	%f22, %f21;
	selp.f32 	%f23, %f21, %f22, %p2;
	fma.rn.f32 	%f24, 0f3F6EE581, 0f3FD774EB, %f23;
	setp.gt.f32 	%p3, %f3, 0f3F0F5C29;
	selp.f32 	%f25, %f21, %f24, %p3;
	add.f32 	%f26, %f25, %f25;
	selp.f32 	%f27, %f26, %f25, %p2;
	add.s64 	%rd10, %rd4, %rd7;
	st.global.f32 	[%rd10], %f27;
	ret;

}
	// .globl	default_function_kernel_2
.visible .entry default_function_kernel_2(
	.param .u64 .ptr .align 1 default_function_kernel_2_param_0,
	.param .u64 .ptr .align 1 default_function_kernel_2_param_1,
	.param .u64 .ptr .align 1 default_function_kernel_2_param_2
)
.maxntid 32
{
	.reg .b32 	%r<5>;
	.reg .b32 	%f<4>;
	.reg .b64 	%rd<11>;

	ld.param.u64 	%rd1, [default_function_kernel_2_param_0];
	ld.param.u64 	%rd2, [default_function_kernel_2_param_1];
	ld.param.u64 	%rd3, [default_function_kernel_2_param_2];
	cvta.to.global.u64 	%rd4, %rd1;
	cvta.to.global.u64 	%rd5, %rd3;
	cvta.to.global.u64 	%rd6, %rd2;
	mov.u32 	%r1, %ctaid.x;
	shl.b32 	%r2, %r1, 5;
	mov.u32 	%r3, %tid.x;
	or.b32  	%r4, %r2, %r3;
	mul.wide.u32 	%rd7, %r4, 4;
	add.s64 	%rd8, %rd6, %rd7;
	ld.global.nc.f32 	%f1, [%rd8];
	add.s64 	%rd9, %rd5, %rd7;
	ld.global.nc.f32 	%f2, [%rd9];
	sub.f32 	%f3, %f1, %f2;
	add.s64 	%rd10, %rd4, %rd7;
	st.global.f32 	[%rd10], %f3;
	ret;

}
	// .globl	default_function_kernel_1
.visible .entry default_function_kernel_1(
	.param .u64 .ptr .align 1 default_function_kernel_1_param_0,
	.param .u64 .ptr .align 1 default_function_kernel_1_param_1
)
.maxntid 32
{
	.reg .pred 	%p<7>;
	.reg .b32 	%r<12>;
	.reg .b32 	%f<41>;
	.reg .b64 	%rd<9>;

	ld.param.u64 	%rd1, [default_function_kernel_1_param_0];
	ld.param.u64 	%rd2, [default_function_kernel_1_param_1];
	cvta.to.global.u64 	%rd3, %rd2;
	mov.u32 	%r4, %ctaid.x;
	shl.b32 	%r5, %r4, 5;
	mov.u32 	%r6, %tid.x;
	or.b32  	%r1, %r5, %r6;
	mul.wide.u32 	%rd4, %r1, 4;
	add.s64 	%rd5, %rd3, %rd4;
	ld.global.nc.f32 	%f5, [%rd5];
	mov.f32 	%f6, 0f3F800000;
	sub.rn.f32 	%f7, %f5, %f6;
	mov.b32 	%r2, %f7;
	setp.gt.u32 	%p1, %r2, 1258291200;
	fma.rn.f32 	%f8, %f5, %f5, 0fBF800000;
	rsqrt.approx.ftz.f32 	%f9, %f8;
	mul.f32 	%f10, %f8, %f9;
	mul.f32 	%f11, %f9, 0f3F000000;
	neg.f32 	%f12, %f10;
	fma.rn.f32 	%f13, %f12, %f10, %f8;
	fma.rn.f32 	%f14, %f13, %f11, %f10;
	setp.eq.f32 	%p2, %f8, 0f00000000;
	selp.f32 	%f15, 0f00000000, %f14, %p2;
	selp.f32 	%f16, 0fBF800001, %f15, %p1;
	add.f32 	%f1, %f7, %f16;
	add.rz.f32 	%f17, %f1, %f6;
	mov.b32 	%r7, %f17;
	add.s32 	%r8, %r7, -1061158912;
	and.b32  	%r9, %r8, -8388608;
	mov.b32 	%r3, %f1;
	sub.s32 	%r10, %r3, %r9;
	mov.b32 	%f18, %r10;
	sub.s32 	%r11, 1082130432, %r9;
	mov.b32 	%f19, %r11;
	fma.rn.f32 	%f20, %f19, 0f3E800000, 0fBF800000;
	add.f32 	%f21, %f20, %f18;
	cvt.rn.f32.s32 	%f22, %r9;
	mul.f32 	%f23, %f22, 0f34000000;
	fma.rn.f32 	%f24, %f21, 0fBD39BF78, 0f3DD80012;
	fma.rn.f32 	%f25, %f24, %f21, 0fBE0778E0;
	fma.rn.f32 	%f26, %f25, %f21, 0f3E146475;
	fma.rn.f32 	%f27, %f26, %f21, 0fBE2A68DD;
	fma.rn.f32 	%f28, %f27, %f21, 0f3E4CAF9E;
	fma.rn.f32 	%f29, %f28, %f21, 0fBE800042;
	fma.rn.f32 	%f30, %f29, %f21, 0f3EAAAAE6;
	fma.rn.f32 	%f31, %f30, %f21, 0fBF000000;
	mul.f32 	%f32, %f21, %f31;
	fma.rn.f32 	%f33, %f32, %f21, %f21;
	fma.rn.f32 	%f40, %f23, 0f3F317218, %f33;
	setp.lt.u32 	%p3, %r3, 2139095040;
	@%p3 bra 	$L__BB3_2;
	setp.gt.s32 	%p4, %r3, -1082130432;
	fma.rn.f32 	%f34, %f1, 0f7F800000, 0f7F800000;
	selp.f32 	%f35, %f34, %f40, %p4;
	setp.eq.f32 	%p5, %f1, 0f00000000;
	selp.f32 	%f40, 0f80000000, %f35, %p5;
$L__BB3_2:
	setp.gt.u32 	%p6, %r2, 1258291200;
	cvta.to.global.u64 	%rd6, %rd1;
	add.f32 	%f36, %f40, 0f3F317218;
	selp.f32 	%f37, %f36, %f40, %p6;
	mul.f32 	%f38, %f37, 0f3FB8AA3B;
	ex2.approx.f32 	%f39, %f38;
	add.s64 	%rd8, %rd6, %rd4;
	st.global.f32 	[%rd8], %f39;
	ret;

}


// ===== COMPILED SASS (sm_100) =====

	.target	sm_100

	.elftype	@"ET_EXEC"


//--------------------- .note.nv.tkinfo           --------------------------
	.section	.note.nv.tkinfo,"",@"SHT_NOTE"
	.sectionflags	@"SHF_NOTE_NV_TKINFO"
	.tkinfo
        /*0018*/ 	.word	0x00000002
        /*0030*/ 	.string	""
        /*0030*/ 	.string	"ptxas"
        /*0030*/ 	.string	"Cuda compilation tools, release 13.0, V13.0.88"
        /*0030*/ 	.string	"Build cuda_13.0.r13.0/compiler.36424714_0"
        /*0030*/ 	.string	"-arch sm_100 -m 64 "



//--------------------- .note.nv.cuinfo           --------------------------
	.section	.note.nv.cuinfo,"",@"SHT_NOTE"
	.sectionflags	@"SHF_NOTE_NV_CUINFO"
        /*0018*/ 	.short	0x0002
        /*001a*/ 	.short	0x0064
        /*001c*/ 	.short	0x0082
	.zero		2


//--------------------- .nv.info                  --------------------------
	.section	.nv.info,"",@"SHT_CUDA_INFO"
	.align	4


	//----- nvinfo : EIATTR_REGCOUNT
	.align		4
        /*0000*/ 	.byte	0x04, 0x2f
        /*0002*/ 	.short	(.L_1 - .L_0)
	.align		4
.L_0:
        /*0004*/ 	.word	index@(default_function_kernel)
        /*0008*/ 	.word	0x0000000e


	//----- nvinfo : EIATTR_FRAME_SIZE
	.align		4
.L_1:
        /*000c*/ 	.byte	0x04, 0x11
        /*000e*/ 	.short	(.L_3 - .L_2)
	.align		4
.L_2:
        /*0010*/ 	.word	index@(default_function_kernel)
        /*0014*/ 	.word	0x00000000


	//----- nvinfo : EIATTR_REGCOUNT
	.align		4
.L_3:
        /*0018*/ 	.byte	0x04, 0x2f
        /*001a*/ 	.short	(.L_5 - .L_4)
	.align		4
.L_4:
        /*001c*/ 	.word	index@(default_function_kernel_3)
        /*0020*/ 	.word	0x0000000c


	//----- nvinfo : EIATTR_FRAME_SIZE
	.align		4
.L_5:
        /*0024*/ 	.byte	0x04, 0x11
        /*0026*/ 	.short	(.L_7 - .L_6)
	.align		4
.L_6:
        /*0028*/ 	.word	index@(default_function_kernel_3)
        /*002c*/ 	.word	0x00000000


	//----- nvinfo : EIATTR_REGCOUNT
	.align		4
.L_7:
        /*0030*/ 	.byte	0x04, 0x2f
        /*0032*/ 	.short	(.L_9 - .L_8)
	.align		4
.L_8:
        /*0034*/ 	.word	index@(default_function_kernel_2)
        /*0038*/ 	.word	0x0000000c


	//----- nvinfo : EIATTR_FRAME_SIZE
	.align		4
.L_9:
        /*003c*/ 	.byte	0x04, 0x11
        /*003e*/ 	.short	(.L_11 - .L_10)
	.align		4
.L_10:
        /*0040*/ 	.word	index@(default_function_kernel_2)
        /*0044*/ 	.word	0x00000000


	//----- nvinfo : EIATTR_REGCOUNT
	.align		4
.L_11:
        /*0048*/ 	.byte	0x04, 0x2f
        /*004a*/ 	.short	(.L_13 - .L_12)
	.align		4
.L_12:
        /*004c*/ 	.word	index@(default_function_kernel_1)
        /*0050*/ 	.word	0x0000000c


	//----- nvinfo : EIATTR_FRAME_SIZE
	.align		4
.L_13:
        /*0054*/ 	.byte	0x04, 0x11
        /*0056*/ 	.short	(.L_15 - .L_14)
	.align		4
.L_14:
        /*0058*/ 	.word	index@(default_function_kernel_1)
        /*005c*/ 	.word	0x00000000


	//----- nvinfo : EIATTR_MIN_STACK_SIZE
	.align		4
.L_15:
        /*0060*/ 	.byte	0x04, 0x12
        /*0062*/ 	.short	(.L_17 - .L_16)
	.align		4
.L_16:
        /*0064*/ 	.word	index@(default_function_kernel_1)
        /*0068*/ 	.word	0x00000000


	//----- nvinfo : EIATTR_MIN_STACK_SIZE
	.align		4
.L_17:
        /*006c*/ 	.byte	0x04, 0x12
        /*006e*/ 	.short	(.L_19 - .L_18)
	.align		4
.L_18:
        /*0070*/ 	.word	index@(default_function_kernel_2)
        /*0074*/ 	.word	0x00000000


	//----- nvinfo : EIATTR_MIN_STACK_SIZE
	.align		4
.L_19:
        /*0078*/ 	.byte	0x04, 0x12
        /*007a*/ 	.short	(.L_21 - .L_20)
	.align		4
.L_20:
        /*007c*/ 	.word	index@(default_function_kernel_3)
        /*0080*/ 	.word	0x00000000


	//----- nvinfo : EIATTR_MIN_STACK_SIZE
	.align		4
.L_21:
        /*0084*/ 	.byte	0x04, 0x12
        /*0086*/ 	.short	(.L_23 - .L_22)
	.align		4
.L_22:
        /*0088*/ 	.word	index@(default_function_kernel)
        /*008c*/ 	.word	0x00000000
.L_23:


//--------------------- .nv.compat                --------------------------
	.section	.nv.compat,"",@"SHT_CUDA_COMPAT_INFO"
	.align	4
        /*0000*/ 	.byte	0x02, 0x09, 0x00, 0x00, 0x02, 0x02, 0x01, 0x00, 0x02, 0x05, 0x05, 0x00, 0x03, 0x07, 0x01, 0x01
        /*0010*/ 	.byte	0x02, 0x03, 0x00, 0x00, 0x02, 0x06, 0x01, 0x00, 0x04, 0x0b, 0x08, 0x00, 0x01, 0x00, 0x00, 0x00
        /*0020*/ 	.byte	0x00, 0x00, 0x00, 0x00


//--------------------- .nv.info.default_function_kernel_1 --------------------------
	.section	.nv.info.default_function_kernel_1,"",@"SHT_CUDA_INFO"
	.sectionflags	@""
	.align	4


	//----- nvinfo : EIATTR_CUDA_API_VERSION
	.align		4
        /*0000*/ 	.byte	0x04, 0x37
        /*0002*/ 	.short	(.L_25 - .L_24)
.L_24:
        /*0004*/ 	.word	0x00000082


	//----- nvinfo : EIATTR_KPARAM_INFO
	.align		4
.L_25:
        /*0008*/ 	.byte	0x04, 0x17
        /*000a*/ 	.short	(.L_27 - .L_26)
.L_26:
        /*000c*/ 	.word	0x00000000
        /*0010*/ 	.short	0x0001
        /*0012*/ 	.short	0x0008
        /*0014*/ 	.byte	0x00, 0xf5, 0x21, 0x00


	//----- nvinfo : EIATTR_KPARAM_INFO
	.align		4
.L_27:
        /*0018*/ 	.byte	0x04, 0x17
        /*001a*/ 	.short	(.L_29 - .L_28)
.L_28:
        /*001c*/ 	.word	0x00000000
        /*0020*/ 	.short	0x0000
        /*0022*/ 	.short	0x0000
        /*0024*/ 	.byte	0x00, 0xf5, 0x21, 0x00


	//----- nvinfo : EIATTR_SPARSE_MMA_MASK
	.align		4
.L_29:
        /*0028*/ 	.byte	0x03, 0x50
        /*002a*/ 	.short	0x0000


	//----- nvinfo : EIATTR_MAXREG_COUNT
	.align		4
        /*002c*/ 	.byte	0x03, 0x1b
        /*002e*/ 	.short	0x00ff


	//----- nvinfo : EIATTR_MERCURY_ISA_VERSION
	.align		4
        /*0030*/ 	.byte	0x03, 0x5f
        /*0032*/ 	.short	0x0101


	//----- nvinfo : EIATTR_VRC_CTA_INIT_COUNT
	.align		4
        /*0034*/ 	.byte	0x02, 0x4a
	.zero		1
	.zero		1


	//----- nvinfo : EIATTR_EXIT_INSTR_OFFSETS
	.align		4
        /*0038*/ 	.byte	0x04, 0x1c
        /*003a*/ 	.short	(.L_31 - .L_30)


	//   ....[0]....
.L_30:
        /*003c*/ 	.word	0x000003a0


	//----- nvinfo : EIATTR_MAX_THREADS
	.align		4
.L_31:
        /*0040*/ 	.byte	0x04, 0x05
        /*0042*/ 	.short	(.L_33 - .L_32)
.L_32:
        /*0044*/ 	.word	0x00000020
        /*0048*/ 	.word	0x00000001
        /*004c*/ 	.word	0x00000001


	//----- nvinfo : EIATTR_CBANK_PARAM_SIZE
	.align		4
.L_33:
        /*0050*/ 	.byte	0x03, 0x19
        /*0052*/ 	.short	0x0010


	//----- nvinfo : EIATTR_PARAM_CBANK
	.align		4
        /*0054*/ 	.byte	0x04, 0x0a
        /*0056*/ 	.short	(.L_35 - .L_34)
	.align		4
.L_34:
        /*0058*/ 	.word	index@(.nv.constant0.default_function_kernel_1)
        /*005c*/ 	.short	0x0380
        /*005e*/ 	.short	0x0010


	//----- nvinfo : EIATTR_SW_WAR
	.align		4
.L_35:
        /*0060*/ 	.byte	0x04, 0x36
        /*0062*/ 	.short	(.L_37 - .L_36)
.L_36:
        /*0064*/ 	.word	0x00000008
.L_37:


//--------------------- .nv.info.default_function_kernel_2 --------------------------
	.section	.nv.info.default_function_kernel_2,"",@"SHT_CUDA_INFO"
	.sectionflags	@""
	.align	4


	//----- nvinfo : EIATTR_CUDA_API_VERSION
	.align		4
        /*0000*/ 	.byte	0x04, 0x37
        /*0002*/ 	.short	(.L_39 - .L_38)
.L_38:
        /*0004*/ 	.word	0x00000082


	//----- nvinfo : EIATTR_KPARAM_INFO
	.align		4
.L_39:
        /*0008*/ 	.byte	0x04, 0x17
        /*000a*/ 	.short	(.L_41 - .L_40)
.L_40:
        /*000c*/ 	.word	0x00000000
        /*0010*/ 	.short	0x0002
        /*0012*/ 	.short	0x0010
        /*0014*/ 	.byte	0x00, 0xf5, 0x21, 0x00


	//----- nvinfo : EIATTR_KPARAM_INFO
	.align		4
.L_41:
        /*0018*/ 	.byte	0x04, 0x17
        /*001a*/ 	.short	(.L_43 - .L_42)
.L_42:
        /*001c*/ 	.word	0x00000000
        /*0020*/ 	.short	0x0001
        /*0022*/ 	.short	0x0008
        /*0024*/ 	.byte	0x00, 0xf5, 0x21, 0x00


	//----- nvinfo : EIATTR_KPARAM_INFO
	.align		4
.L_43:
        /*0028*/ 	.byte	0x04, 0x17
        /*002a*/ 	.short	(.L_45 - .L_44)
.L_44:
        /*002c*/ 	.word	0x00000000
        /*0030*/ 	.short	0x0000
        /*0032*/ 	.short	0x0000
        /*0034*/ 	.byte	0x00, 0xf5, 0x21, 0x00


	//----- nvinfo : EIATTR_SPARSE_MMA_MASK
	.align		4
.L_45:
        /*0038*/ 	.byte	0x03, 0x50
        /*003a*/ 	.short	0x0000


	//----- nvinfo : EIATTR_MAXREG_COUNT
	.align		4
        /*003c*/ 	.byte	0x03, 0x1b
        /*003e*/ 	.short	0x00ff


	//----- nvinfo : EIATTR_MERCURY_ISA_VERSION
	.align		4
        /*0040*/ 	.byte	0x03, 0x5f
        /*0042*/ 	.short	0x0101


	//----- nvinfo : EIATTR_VRC_CTA_INIT_COUNT
	.align		4
        /*0044*/ 	.byte	0x02, 0x4a
	.zero		1
	.zero		1


	//----- nvinfo : EIATTR_EXIT_INSTR_OFFSETS
	.align		4
        /*0048*/ 	.byte	0x04, 0x1c
        /*004a*/ 	.short	(.L_47 - .L_46)


	//   ....[0]....
.L_46:
        /*004c*/ 	.word	0x00000100


	//----- nvinfo : EIATTR_MAX_THREADS
	.align		4
.L_47:
        /*0050*/ 	.byte	0x04, 0x05
        /*0052*/ 	.short	(.L_49 - .L_48)
.L_48:
        /*0054*/ 	.word	0x00000020
        /*0058*/ 	.word	0x00000001
        /*005c*/ 	.word	0x00000001


	//----- nvinfo : EIATTR_CBANK_PARAM_SIZE
	.align		4
.L_49:
        /*0060*/ 	.byte	0x03, 0x19
        /*0062*/ 	.short	0x0018


	//----- nvinfo : EIATTR_PARAM_CBANK
	.align		4
        /*0064*/ 	.byte	0x04, 0x0a
        /*0066*/ 	.short	(.L_51 - .L_50)
	.align		4
.L_50:
        /*0068*/ 	.word	index@(.nv.constant0.default_function_kernel_2)
        /*006c*/ 	.short	0x0380
        /*006e*/ 	.short	0x0018


	//----- nvinfo : EIATTR_SW_WAR
	.align		4
.L_51:
        /*0070*/ 	.byte	0x04, 0x36
        /*0072*/ 	.short	(.L_53 - .L_52)
.L_52:
        /*0074*/ 	.word	0x00000008
.L_53:


//--------------------- .nv.info.default_function_kernel_3 --------------------------
	.section	.nv.info.default_function_kernel_3,"",@"SHT_CUDA_INFO"
	.sectionflags	@""
	.align	4


	//----- nvinfo : EIATTR_CUDA_API_VERSION
	.align		4
        /*0000*/ 	.byte	0x04, 0x37
        /*0002*/ 	.short	(.L_55 - .L_54)
.L_54:
        /*0004*/ 	.word	0x00000082


	//----- nvinfo : EIATTR_KPARAM_INFO
	.align		4
.L_55:
        /*0008*/ 	.byte	0x04, 0x17
        /*000a*/ 	.short	(.L_57 - .L_56)
.L_56:
        /*000c*/ 	.word	0x00000000
        /*0010*/ 	.short	0x0002
        /*0012*/ 	.short	0x0010
        /*0014*/ 	.byte	0x00, 0xf5, 0x21, 0x00


	//----- nvinfo : EIATTR_KPARAM_INFO
	.align		4
.L_57:
        /*0018*/ 	.byte	0x04, 0x17
        /*001a*/ 	.short	(.L_59 - .L_58)
.L_58:
        /*001c*/ 	.word	0x00000000
        /*0020*/ 	.short	0x0001
        /*0022*/ 	.short	0x0008
        /*0024*/ 	.byte	0x00, 0xf5, 0x21, 0x00


	//----- nvinfo : EIATTR_KPARAM_INFO
	.align		4
.L_59:
        /*0028*/ 	.byte	0x04, 0x17
        /*002a*/ 	.short	(.L_61 - .L_60)
.L_60:
        /*002c*/ 	.word	0x00000000
        /*0030*/ 	.short	0x0000
        /*0032*/ 	.short	0x0000
        /*0034*/ 	.byte	0x00, 0xf5, 0x21, 0x00


	//----- nvinfo : EIATTR_SPARSE_MMA_MASK
	.align		4
.L_61:
        /*0038*/ 	.byte	0x03, 0x50
        /*003a*/ 	.short	0x0000


	//----- nvinfo : EIATTR_MAXREG_COUNT
	.align		4
        /*003c*/ 	.byte	0x03, 0x1b
        /*003e*/ 	.short	0x00ff


	//----- nvinfo : EIATTR_MERCURY_ISA_VERSION
	.align		4
        /*0040*/ 	.byte	0x03, 0x5f
        /*0042*/ 	.short	0x0101


	//----- nvinfo : EIATTR_VRC_CTA_INIT_COUNT
	.align		4
        /*0044*/ 	.byte	0x02, 0x4a
	.zero		1
	.zero		1


	//----- nvinfo : EIATTR_EXIT_INSTR_OFFSETS
	.align		4
        /*0048*/ 	.byte	0x04, 0x1c
        /*004a*/ 	.short	(.L_63 - .L_62)


	//   ....[0]....
.L_62:
        /*004c*/ 	.word	0x000002a0


	//----- nvinfo : EIATTR_MAX_THREADS
	.align		4
.L_63:
        /*0050*/ 	.byte	0x04, 0x05
        /*0052*/ 	.short	(.L_65 - .L_64)
.L_64:
        /*0054*/ 	.word	0x00000008
        /*0058*/ 	.word	0x00000001
        /*005c*/ 	.word	0x00000001


	//----- nvinfo : EIATTR_CBANK_PARAM_SIZE
	.align		4
.L_65:
        /*0060*/ 	.byte	0x03, 0x19
        /*0062*/ 	.short	0x0018


	//----- nvinfo : EIATTR_PARAM_CBANK
	.align		4
        /*0064*/ 	.byte	0x04, 0x0a
        /*0066*/ 	.short	(.L_67 - .L_66)
	.align		4
.L_66:
        /*0068*/ 	.word	index@(.nv.constant0.default_function_kernel_3)
        /*006c*/ 	.short	0x0380
        /*006e*/ 	.short	0x0018


	//----- nvinfo : EIATTR_SW_WAR
	.align		4
.L_67:
        /*0070*/ 	.byte	0x04, 0x36
        /*0072*/ 	.short	(.L_69 - .L_68)
.L_68:
        /*0074*/ 	.word	0x00000008
.L_69:


//--------------------- .nv.info.default_function_kernel --------------------------
	.section	.nv.info.default_function_kernel,"",@"SHT_CUDA_INFO"
	.sectionflags	@""
	.align	4


	//----- nvinfo : EIATTR_CUDA_API_VERSION
	.align		4
        /*0000*/ 	.byte	0x04, 0x37
        /*0002*/ 	.short	(.L_71 - .L_70)
.L_70:
        /*0004*/ 	.word	0x00000082


	//----- nvinfo : EIATTR_KPARAM_INFO
	.align		4
.L_71:
        /*0008*/ 	.byte	0x04, 0x17
        /*000a*/ 	.short	(.L_73 - .L_72)
.L_72:
        /*000c*/ 	.word	0x00000000
        /*0010*/ 	.short	0x0001
        /*0012*/ 	.short	0x0008
        /*0014*/ 	.byte	0x00, 0xf5, 0x21, 0x00


	//----- nvinfo : EIATTR_KPARAM_INFO
	.align		4
.L_73:
        /*0018*/ 	.byte	0x04, 0x17
        /*001a*/ 	.short	(.L_75 - .L_74)
.L_74:
        /*001c*/ 	.word	0x00000000
        /*0020*/ 	.short	0x0000
        /*0022*/ 	.short	0x0000
        /*0024*/ 	.byte	0x00, 0xf5, 0x21, 0x00


	//----- nvinfo : EIATTR_SPARSE_MMA_MASK
	.align		4
.L_75:
        /*0028*/ 	.byte	0x03, 0x50
        /*002a*/ 	.short	0x0000


	//----- nvinfo : EIATTR_MAXREG_COUNT
	.align		4
        /*002c*/ 	.byte	0x03, 0x1b
        /*002e*/ 	.short	0x00ff


	//----- nvinfo : EIATTR_MERCURY_ISA_VERSION
	.align		4
        /*0030*/ 	.byte	0x03, 0x5f
        /*0032*/ 	.short	0x0101


	//----- nvinfo : EIATTR_VRC_CTA_INIT_COUNT
	.align		4
        /*0034*/ 	.byte	0x02, 0x4a
	.zero		1
	.zero		1


	//----- nvinfo : EIATTR_EXIT_INSTR_OFFSETS
	.align		4
        /*0038*/ 	.byte	0x04, 0x1c
        /*003a*/ 	.short	(.L_77 - .L_76)


	//   ....[0]....
.L_76:
        /*003c*/ 	.word	0x000005d0


	//----- nvinfo : EIATTR_MAX_THREADS
	.align		4
.L_77:
        /*0040*/ 	.byte	0x04, 0x05
        /*0042*/ 	.short	(.L_79 - .L_78)
.L_78:
        /*0044*/ 	.word	0x00000008
        /*0048*/ 	.word	0x00000001
        /*004c*/ 	.word	0x00000001


	//----- nvinfo : EIATTR_CBANK_PARAM_SIZE
	.align		4
.L_79:
        /*0050*/ 	.byte	0x03, 0x19
        /*0052*/ 	.short	0x0010


	//----- nvinfo : EIATTR_PARAM_CBANK
	.align		4
        /*0054*/ 	.byte	0x04, 0x0a
        /*0056*/ 	.short	(.L_81 - .L_80)
	.align		4
.L_80:
        /*0058*/ 	.word	index@(.nv.constant0.default_function_kernel)
        /*005c*/ 	.short	0x0380
        /*005e*/ 	.short	0x0010


	//----- nvinfo : EIATTR_SW_WAR
	.align		4
.L_81:
        /*0060*/ 	.byte	0x04, 0x36
        /*0062*/ 	.short	(.L_83 - .L_82)
.L_82:
        /*0064*/ 	.word	0x00000008
.L_83:


//--------------------- .nv.callgraph             --------------------------
	.section	.nv.callgraph,"",@"SHT_CUDA_CALLGRAPH"
	.align	4
	.sectionentsize	8
	.align		4
        /*0000*/ 	.word	0x00000000
	.align		4
        /*0004*/ 	.word	0xffffffff
	.align		4
        /*0008*/ 	.word	0x00000000
	.align		4
        /*000c*/ 	.word	0xfffffffe
	.align		4
        /*0010*/ 	.word	0x00000000
	.align		4
        /*0014*/ 	.word	0xfffffffd
	.align		4
        /*0018*/ 	.word	0x00000000
	.align		4
        /*001c*/ 	.word	0xfffffffc


//--------------------- .text.default_function_kernel_1 --------------------------
	.section	.text.default_function_kernel_1,"ax",@progbits
	.align	128
        .global         default_function_kernel_1
        .type           default_function_kernel_1,@function
        .size           default_function_kernel_1,(.L_x_4 - default_function_kernel_1)
        .other          default_function_kernel_1,@"STO_CUDA_ENTRY STV_DEFAULT"
default_function_kernel_1:
.text.default_function_kernel_1:
[----:B------:R-:W-:Y:S01]  /*0000*/  LDC R1, c[0x0][0x37c] ;  /* 0x0000df00ff017b82 */ /* 0x000fe20000000800 */
[----:B------:R-:W0:Y:S07]  /*0010*/  S2R R5, SR_TID.X ;  /* 0x0000000000057919 */ /* 0x000e2e0000002100 */
[----:B------:R-:W1:Y:S01]  /*0020*/  S2UR UR4, SR_CTAID.X ;  /* 0x00000000000479c3 */ /* 0x000e620000002500 */
[----:B------:R-:W2:Y:S07]  /*0030*/  LDCU.64 UR6, c[0x0][0x358] ;  /* 0x00006b00ff0677ac */ /* 0x000eae0008000a00 */
[----:B------:R-:W3:Y:S01]  /*0040*/  LDC.64 R2, c[0x0][0x388] ;  /* 0x0000e200ff027b82 */ /* 0x000ee20000000a00 */
[----:B-1----:R-:W-:-:S06]  /*0050*/  USHF.L.U32 UR4, UR4, 0x5, URZ ;  /* 0x0000000504047899 */ /* 0x002fcc00080006ff */
[----:B0-----:R-:W-:-:S05]  /*0060*/  LOP3.LUT R5, R5, UR4, RZ, 0xfc, !PT ;  /* 0x0000000405057c12 */ /* 0x001fca000f8efcff */
[----:B---3--:R-:W-:-:S06]  /*0070*/  IMAD.WIDE.U32 R2, R5, 0x4, R2 ;  /* 0x0000000405027825 */ /* 0x008fcc00078e0002 */
[----:B--2---:R-:W2:Y:S02]  /*0080*/  LDG.E.CONSTANT R2, desc[UR6][R2.64] ;  /* 0x0000000602027981 */ /* 0x004ea4000c1e9900 */
[C---:B--2---:R-:W-:Y:S01]  /*0090*/  FFMA R4, R2.reuse, R2, -1 ;  /* 0xbf80000002047423 */ /* 0x044fe20000000002 */
[----:B------:R-:W-:-:S03]  /*00a0*/  FADD R0, R2, -1 ;  /* 0xbf80000002007421 */ /* 0x000fc60000000000 */
[----:B------:R-:W0:Y:S01]  /*00b0*/  MUFU.RSQ R7, R4 ;  /* 0x0000000400077308 */ /* 0x000e220000001400 */
[----:B------:R-:W-:Y:S02]  /*00c0*/  FSETP.NEU.AND P1, PT, R4, RZ, PT ;  /* 0x000000ff0400720b */ /* 0x000fe40003f2d000 */
[----:B------:R-:W-:Y:S01]  /*00d0*/  ISETP.GT.U32.AND P0, PT, R0, 0x4b000000, PT ;  /* 0x4b0000000000780c */ /* 0x000fe20003f04070 */
[----:B0-----:R-:W-:Y:S01]  /*00e0*/  FMUL R9, R4, R7 ;  /* 0x0000000704097220 */ /* 0x001fe20000400000 */
[----:B------:R-:W-:-:S03]  /*00f0*/  FMUL R6, R7, 0.5 ;  /* 0x3f00000007067820 */ /* 0x000fc60000400000 */
[----:B------:R-:W-:-:S04]  /*0100*/  FFMA R7, -R9, R9, R4 ;  /* 0x0000000909077223 */ /* 0x000fc80000000104 */
[----:B------:R-:W-:Y:S01]  /*0110*/  FFMA R6, R6, R7, R9 ;  /* 0x0000000706067223 */ /* 0x000fe20000000009 */
[----:B------:R-:W-:Y:S01]  /*0120*/  HFMA2 R7, -RZ, RZ, 1.625, 0 ;  /* 0x3e800000ff077431 */ /* 0x000fe200000001ff */
[----:B------:R-:W-:-:S03]  /*0130*/  MOV R9, 0x3d39bf78 ;  /* 0x3d39bf7800097802 */ /* 0x000fc60000000f00 */
[----:B------:R-:W-:-:S04]  /*0140*/  FSEL R6, R6, RZ, P1 ;  /* 0x000000ff06067208 */ /* 0x000fc80000800000 */
[----:B------:R-:W-:-:S05]  /*0150*/  FSEL R3, R6, -1.0000001192092895508, !P0 ;  /* 0xbf80000106037808 */ /* 0x000fca0004000000 */
[----:B------:R-:W-:-:S04]  /*0160*/  FADD R3, R0, R3 ;  /* 0x0000000300037221 */ /* 0x000fc80000000000 */
[C---:B------:R-:W-:Y:S01]  /*0170*/  FADD.RZ R0, R3.reuse, 1 ;  /* 0x3f80000003007421 */ /* 0x040fe2000000c000 */
[----:B------:R-:W-:-:S04]  /*0180*/  ISETP.GE.U32.AND P1, PT, R3, 0x7f800000, PT ;  /* 0x7f8000000300780c */ /* 0x000fc80003f26070 */
[----:B------:R-:W-:Y:S02]  /*0190*/  IADD3 R0, PT, PT, R0, -0x3f400000, RZ ;  /* 0xc0c0000000007810 */ /* 0x000fe40007ffe0ff */
[----:B------:R-:W-:Y:S02]  /*01a0*/  ISETP.GT.AND P2, PT, R3, -0x40800000, P1 ;  /* 0xbf8000000300780c */ /* 0x000fe40000f44270 */
[----:B------:R-:W-:-:S04]  /*01b0*/  LOP3.LUT R0, R0, 0xff800000, RZ, 0xc0, !PT ;  /* 0xff80000000007812 */ /* 0x000fc800078ec0ff */
[----:B------:R-:W-:Y:S02]  /*01c0*/  IADD3 R4, PT, PT, -R0, 0x40800000, RZ ;  /* 0x4080000000047810 */ /* 0x000fe40007ffe1ff */
[-C--:B------:R-:W-:Y:S02]  /*01d0*/  IADD3 R2, PT, PT, R3, -R0.reuse, RZ ;  /* 0x8000000003027210 */ /* 0x080fe40007ffe0ff */
[----:B------:R-:W-:Y:S01]  /*01e0*/  I2FP.F32.S32 R0, R0 ;  /* 0x0000000000007245 */ /* 0x000fe20000201400 */
[----:B------:R-:W-:-:S04]  /*01f0*/  FFMA R7, R4, R7, -1 ;  /* 0xbf80000004077423 */ /* 0x000fc80000000007 */
[----:B------:R-:W-:Y:S01]  /*0200*/  FADD R2, R2, R7 ;  /* 0x0000000702027221 */ /* 0x000fe20000000000 */
[----:B------:R-:W-:-:S03]  /*0210*/  FMUL R0, R0, 1.1920928955078125e-07 ;  /* 0x3400000000007820 */ /* 0x000fc60000400000 */
[----:B------:R-:W-:-:S04]  /*0220*/  FFMA R7, R2, -R9, 0.10546888411045074463 ;  /* 0x3dd8001202077423 */ /* 0x000fc80000000809 */
[----:B------:R-:W-:-:S04]  /*0230*/  FFMA R7, R2, R7, -0.13229703903198242188 ;  /* 0xbe0778e002077423 */ /* 0x000fc80000000007 */
[----:B------:R-:W-:-:S04]  /*0240*/  FFMA R7, R2, R7, 0.14491446316242218018 ;  /* 0x3e14647502077423 */ /* 0x000fc80000000007 */
[----:B------:R-:W-:-:S04]  /*0250*/  FFMA R7, R2, R7, -0.16641564667224884033 ;  /* 0xbe2a68dd02077423 */ /* 0x000fc80000000007 */
[----:B------:R-:W-:-:S04]  /*0260*/  FFMA R7, R2, R7, 0.19988867640495300293 ;  /* 0x3e4caf9e02077423 */ /* 0x000fc80000000007 */
[----:B------:R-:W-:-:S04]  /*0270*/  FFMA R7, R2, R7, -0.25000196695327758789 ;  /* 0xbe80004202077423 */ /* 0x000fc80000000007 */
[----:B------:R-:W-:-:S04]  /*0280*/  FFMA R7, R2, R7, 0.33333510160446166992 ;  /* 0x3eaaaae602077423 */ /* 0x000fc80000000007 */
[----:B------:R-:W-:-:S04]  /*0290*/  FFMA R7, R2, R7, -0.5 ;  /* 0xbf00000002077423 */ /* 0x000fc80000000007 */
[----:B------:R-:W-:-:S04]  /*02a0*/  FMUL R7, R2, R7 ;  /* 0x0000000702077220 */ /* 0x000fc80000400000 */
[----:B------:R-:W-:Y:S01]  /*02b0*/  FFMA R7, R2, R7, R2 ;  /* 0x0000000702077223 */ /* 0x000fe20000000002 */
[----:B------:R-:W-:-:S03]  /*02c0*/  @P1 MOV R2, 0x7f800000 ;  /* 0x7f80000000021802 */ /* 0x000fc60000000f00 */
[----:B------:R-:W-:Y:S02]  /*02d0*/  FFMA R0, R0, 0.69314718246459960938, R7 ;  /* 0x3f31721800007823 */ /* 0x000fe40000000007 */
[C---:B------:R-:W-:Y:S01]  /*02e0*/  @P2 FFMA R0, R3.reuse, R2, +INF ;  /* 0x7f80000003002423 */ /* 0x040fe20000000002 */
[----:B------:R-:W-:Y:S02]  /*02f0*/  @P1 FSETP.NEU.AND P2, PT, R3, RZ, PT ;  /* 0x000000ff0300120b */ /* 0x000fe40003f4d000 */
[----:B------:R-:W0:Y:S02]  /*0300*/  LDC.64 R2, c[0x0][0x380] ;  /* 0x0000e000ff027b82 */ /* 0x000e240000000a00 */
[----:B------:R-:W-:-:S05]  /*0310*/  @P1 FSEL R0, R0, -RZ, P2 ;  /* 0x800000ff00001208 */ /* 0x000fca0001000000 */
[----:B------:R-:W-:-:S04]  /*0320*/  @P0 FADD R0, R0, 0.69314718246459960938 ;  /* 0x3f31721800000421 */ /* 0x000fc80000000000 */
[----:B------:R-:W-:-:S05]  /*0330*/  FMUL R0, R0, 1.4426950216293334961 ;  /* 0x3fb8aa3b00007820 */ /* 0x000fca0000400000 */
[----:B------:R-:W-:Y:S01]  /*0340*/  FSETP.GEU.AND P0, PT, R0, -126, PT ;  /* 0xc2fc00000000780b */ /* 0x000fe20003f0e000 */
[----:B0-----:R-:W-:-:S12]  /*0350*/  IMAD.WIDE.U32 R2, R5, 0x4, R2 ;  /* 0x0000000405027825 */ /* 0x001fd800078e0002 */
[----:B------:R-:W-:-:S04]  /*0360*/  @!P0 FMUL R0, R0, 0.5 ;  /* 0x3f00000000008820 */ /* 0x000fc80000400000 */
[----:B------:R-:W0:Y:S02]  /*0370*/  MUFU.EX2 R7, R0 ;  /* 0x0000000000077308 */ /* 0x000e240000000800 */
[----:B0-----:R-:W-:-:S05]  /*0380*/  @!P0 FMUL R7, R7, R7 ;  /* 0x0000000707078220 */ /* 0x001fca0000400000 */
[----:B------:R-:W-:Y:S01]  /*0390*/  STG.E desc[UR6][R2.64], R7 ;  /* 0x0000000702007986 */ /* 0x000fe2000c101906 */
[----:B------:R-:W-:Y:S05]  /*03a0*/  EXIT ;  /* 0x000000000000794d */ /* 0x000fea0003800000 */
.L_x_0:
[----:B------:R-:W-:-:S00]  /*03b0*/  BRA `(.L_x_0) ;  /* 0xfffffffc00fc7947 */ /* 0x000fc0000383ffff */
[----:B------:R-:W-:-:S00]  /*03c0*/  NOP ;  /* 0x0000000000007918 */ /* 0x000fc00000000000 */
        /* <DEDUP_REMOVED lines=11> */
.L_x_4:


//--------------------- .text.default_function_kernel_2 --------------------------
	.section	.text.default_function_kernel_2,"ax",@progbits
	.align	128
        .global         default_function_kernel_2
        .type           default_function_kernel_2,@function
        .size           default_function_kernel_2,(.L_x_5 - default_function_kernel_2)
        .other          default_function_kernel_2,@"STO_CUDA_ENTRY STV_DEFAULT"
default_function_kernel_2:
.text.default_function_kernel_2:
[----:B------:R-:W-:Y:S01]  /*0000*/  LDC R1, c[0x0][0x37c] ;  /* 0x0000df00ff017b82 */ /* 0x000fe20000000800 */
[----:B------:R-:W0:Y:S07]  /*0010*/  S2R R9, SR_TID.X ;  /* 0x0000000000097919 */ /* 0x000e2e0000002100 */
[----:B------:R-:W1:Y:S01]  /*0020*/  S2UR UR4, SR_CTAID.X ;  /* 0x00000000000479c3 */ /* 0x000e620000002500 */
[----:B------:R-:W2:Y:S07]  /*0030*/  LDCU.64 UR6, c[0x0][0x358] ;  /* 0x00006b00ff0677ac */ /* 0x000eae0008000a00 */
[----:B------:R-:W3:Y:S08]  /*0040*/  LDC.64 R2, c[0x0][0x388] ;  /* 0x0000e200ff027b82 */ /* 0x000ef00000000a00 */
[----:B------:R-:W4:Y:S01]  /*0050*/  LDC.64 R4, c[0x0][0x390] ;  /* 0x0000e400ff047b82 */ /* 0x000f220000000a00 */
[----:B-1----:R-:W-:-:S07]  /*0060*/  USHF.L.U32 UR4, UR4, 0x5, URZ ;  /* 0x0000000504047899 */ /* 0x002fce00080006ff */
[----:B------:R-:W1:Y:S01]  /*0070*/  LDC.64 R6, c[0x0][0x380] ;  /* 0x0000e000ff067b82 */ /* 0x000e620000000a00 */
[----:B0-----:R-:W-:-:S05]  /*0080*/  LOP3.LUT R9, R9, UR4, RZ, 0xfc, !PT ;  /* 0x0000000409097c12 */ /* 0x001fca000f8efcff */
[----:B---3--:R-:W-:-:S04]  /*0090*/  IMAD.WIDE.U32 R2, R9, 0x4, R2 ;  /* 0x0000000409027825 */ /* 0x008fc800078e0002 */
[C---:B----4-:R-:W-:Y:S02]  /*00a0*/  IMAD.WIDE.U32 R4, R9.reuse, 0x4, R4 ;  /* 0x0000000409047825 */ /* 0x050fe400078e0004 */
[----:B--2---:R-:W2:Y:S04]  /*00b0*/  LDG.E.CONSTANT R2, desc[UR6][R2.64] ;  /* 0x0000000602027981 */ /* 0x004ea8000c1e9900 */
[----:B------:R-:W2:Y:S01]  /*00c0*/  LDG.E.CONSTANT R5, desc[UR6][R4.64] ;  /* 0x0000000604057981 */ /* 0x000ea2000c1e9900 */
[----:B-1----:R-:W-:-:S04]  /*00d0*/  IMAD.WIDE.U32 R6, R9, 0x4, R6 ;  /* 0x0000000409067825 */ /* 0x002fc800078e0006 */
[----:B--2---:R-:W-:-:S05]  /*00e0*/  FADD R9, R2, -R5 ;  /* 0x8000000502097221 */ /* 0x004fca0000000000 */
[----:B------:R-:W-:Y:S01]  /*00f0*/  STG.E desc[UR6][R6.64], R9 ;  /* 0x0000000906007986 */ /* 0x000fe2000c101906 */
[----:B------:R-:W-:Y:S05]  /*0100*/  EXIT ;  /* 0x000000000000794d */ /* 0x000fea0003800000 */
.L_x_1:
        /* <DEDUP_REMOVED lines=15> */
.L_x_5:


//--------------------- .text.default_function_kernel_3 --------------------------
	.section	.text.default_function_kernel_3,"ax",@progbits
	.align	128
        .global         default_function_kernel_3
        .type           default_function_kernel_3,@function
        .size           default_function_kernel_3,(.L_x_6 - default_function_kernel_3)
        .other          default_function_kernel_3,@"STO_CUDA_ENTRY STV_DEFAULT"
default_function_kernel_3:
.text.default_function_kernel_3:
[----:B------:R-:W-:Y:S01]  /*0000*/  LDC R1, c[0x0][0x37c] ;  /* 0x0000df00ff017b82 */ /* 0x000fe20000000800 */
[----:B------:R-:W0:Y:S07]  /*0010*/  S2R R7, SR_TID.X ;  /* 0x0000000000077919 */ /* 0x000e2e0000002100 */
[----:B------:R-:W1:Y:S01]  /*0020*/  S2UR UR4, SR_CTAID.X ;  /* 0x00000000000479c3 */ /* 0x000e620000002500 */
[----:B------:R-:W2:Y:S07]  /*0030*/  LDCU.64 UR6, c[0x0][0x358] ;  /* 0x00006b00ff0677ac */ /* 0x000eae0008000a00 */
[----:B------:R-:W3:Y:S08]  /*0040*/  LDC.64 R2, c[0x0][0x388] ;  /* 0x0000e200ff027b82 */ /* 0x000ef00000000a00 */
[----:B------:R-:W4:Y:S01]  /*0050*/  LDC.64 R4, c[0x0][0x390] ;  /* 0x0000e400ff047b82 */ /* 0x000f220000000a00 */
[----:B-1----:R-:W-:-:S06]  /*0060*/  USHF.L.U32 UR4, UR4, 0x3, URZ ;  /* 0x0000000304047899 */ /* 0x002fcc00080006ff */
[----:B0-----:R-:W-:-:S05]  /*0070*/  LOP3.LUT R7, R7, UR4, RZ, 0xfc, !PT ;  /* 0x0000000407077c12 */ /* 0x001fca000f8efcff */
[----:B---3--:R-:W-:-:S04]  /*0080*/  IMAD.WIDE.U32 R2, R7, 0x4, R2 ;  /* 0x0000000407027825 */ /* 0x008fc800078e0002 */
[----:B----4-:R-:W-:Y:S02]  /*0090*/  IMAD.WIDE.U32 R4, R7, 0x4, R4 ;  /* 0x0000000407047825 */ /* 0x010fe400078e0004 */
[----:B--2---:R0:W2:Y:S04]  /*00a0*/  LDG.E.CONSTANT R2, desc[UR6][R2.64] ;  /* 0x0000000602027981 */ /* 0x0040a8000c1e9900 */
[----:B------:R-:W2:Y:S01]  /*00b0*/  LDG.E.CONSTANT R5, desc[UR6][R4.64] ;  /* 0x0000000604057981 */ /* 0x000ea2000c1e9900 */
[----:B------:R-:W-:Y:S01]  /*00c0*/  HFMA2 R9, -RZ, RZ, 1.75, 0 ;  /* 0x3f000000ff097431 */ /* 0x000fe200000001ff */
[----:B0-----:R-:W-:Y:S01]  /*00d0*/  MOV R3, 0x3d10ecef ;  /* 0x3d10ecef00037802 */ /* 0x001fe20000000f00 */
[----:B--2---:R-:W-:-:S04]  /*00e0*/  FMUL R0, R2, R5 ;  /* 0x0000000502007220 */ /* 0x004fc80000400000 */
[C---:B------:R-:W-:Y:S01]  /*00f0*/  FFMA R6, |R0|.reuse, -R9, 0.5 ;  /* 0x3f00000000067423 */ /* 0x040fe20000000a09 */
[C---:B------:R-:W-:Y:S02]  /*0100*/  FSETP.NEU.AND P1, PT, |R0|.reuse, 1, PT ;  /* 0x3f8000000000780b */ /* 0x040fe40003f2d200 */
[----:B------:R-:W-:Y:S01]  /*0110*/  FSETP.GT.AND P0, PT, |R0|, 0.56000000238418579102, PT ;  /* 0x3f0f5c290000780b */ /* 0x000fe20003f04200 */
[----:B------:R-:W0:Y:S02]  /*0120*/  MUFU.RSQ R9, R6 ;  /* 0x0000000600097308 */ /* 0x000e240000001400 */
[----:B0-----:R-:W-:Y:S01]  /*0130*/  FMUL R8, R6, R9 ;  /* 0x0000000906087220 */ /* 0x001fe20000400000 */
[----:B------:R-:W-:-:S04]  /*0140*/  FMUL R9, R9, -0.5 ;  /* 0xbf00000009097820 */ /* 0x000fc80000400000 */
[----:B------:R-:W-:-:S04]  /*0150*/  FFMA R9, R8, R9, 0.5 ;  /* 0x3f00000008097423 */ /* 0x000fc80000000009 */
[----:B------:R-:W-:-:S05]  /*0160*/  FFMA R9, R8, R9, R8 ;  /* 0x0000000908097223 */ /* 0x000fca0000000008 */
[----:B------:R-:W-:Y:S02]  /*0170*/  FSEL R9, R9, RZ, P1 ;  /* 0x000000ff09097208 */ /* 0x000fe40000800000 */
[----:B------:R-:W-:Y:S02]  /*0180*/  FSETP.GT.AND P1, PT, R0, 0.56000000238418579102, PT ;  /* 0x3f0f5c290000780b */ /* 0x000fe40003f24000 */
[----:B------:R-:W-:-:S04]  /*0190*/  FSEL R9, R9, |R0|, P0 ;  /* 0x4000000009097208 */ /* 0x000fc80000000000 */
[----:B------:R-:W-:-:S05]  /*01a0*/  LOP3.LUT R9, R9, 0x80000000, R0, 0xb8, !PT ;  /* 0x8000000009097812 */ /* 0x000fca00078eb800 */
[----:B------:R-:W-:-:S04]  /*01b0*/  FMUL R4, R9, R9 ;  /* 0x0000000909047220 */ /* 0x000fc80000400000 */
[----:B------:R-:W-:-:S04]  /*01c0*/  FFMA R3, R4, R3, 0.016980519518256187439 ;  /* 0x3c8b1abb04037423 */ /* 0x000fc80000000003 */
[----:B------:R-:W-:-:S04]  /*01d0*/  FFMA R3, R4, R3, 0.030762933194637298584 ;  /* 0x3cfc028c04037423 */ /* 0x000fc80000000003 */
[----:B------:R-:W-:-:S04]  /*01e0*/  FFMA R3, R4, R3, 0.044709417968988418579 ;  /* 0x3d37213904037423 */ /* 0x000fc80000000003 */
[C---:B------:R-:W-:Y:S02]  /*01f0*/  FFMA R5, R4.reuse, R3, 0.074989043176174163818 ;  /* 0x3d9993db04057423 */ /* 0x040fe40000000003 */
[----:B------:R-:W0:Y:S02]  /*0200*/  LDC.64 R2, c[0x0][0x380] ;  /* 0x0000e000ff027b82 */ /* 0x000e240000000a00 */
[----:B------:R-:W-:-:S04]  /*0210*/  FFMA R5, R4, R5, 0.16666707396507263184 ;  /* 0x3e2aaac604057423 */ /* 0x000fc80000000005 */
[----:B------:R-:W-:Y:S01]  /*0220*/  FMUL R4, R4, R5 ;  /* 0x0000000504047220 */ /* 0x000fe20000400000 */
[----:B------:R-:W-:-:S03]  /*0230*/  HFMA2 R5, -RZ, RZ, 1.9599609375, 20144 ;  /* 0x3fd774ebff057431 */ /* 0x000fc600000001ff */
[----:B------:R-:W-:-:S05]  /*0240*/  FFMA R9, R9, R4, R9 ;  /* 0x0000000409097223 */ /* 0x000fca0000000009 */
[----:B------:R-:W-:-:S05]  /*0250*/  FSEL R0, R9, -R9, P0 ;  /* 0x8000000909007208 */ /* 0x000fca0000000000 */
[----:B------:R-:W-:Y:S01]  /*0260*/  @!P1 FFMA R9, R5, 0.93318945169448852539, R0 ;  /* 0x3f6ee58105099823 */ /* 0x000fe20000000000 */
[----:B0-----:R-:W-:-:S04]  /*0270*/  IMAD.WIDE.U32 R2, R7, 0x4, R2 ;  /* 0x0000000407027825 */ /* 0x001fc800078e0002 */
[----:B------:R-:W-:-:S05]  /*0280*/  @P0 FADD R9, R9, R9 ;  /* 0x0000000909090221 */ /* 0x000fca0000000000 */
[----:B------:R-:W-:Y:S01]  /*0290*/  STG.E desc[UR6][R2.64], R9 ;  /* 0x0000000902007986 */ /* 0x000fe2000c101906 */
[----:B------:R-:W-:Y:S05]  /*02a0*/  EXIT ;  /* 0x000000000000794d */ /* 0x000fea0003800000 */
.L_x_2:
        /* <DEDUP_REMOVED lines=13> */
.L_x_6:


//--------------------- .text.default_function_kernel --------------------------
	.section	.text.default_function_kernel,"ax",@progbits
	.align	128
        .global         default_function_kernel
        .type           default_function_kernel,@function
        .size           default_function_kernel,(.L_x_7 - default_function_kernel)
        .other          default_function_kernel,@"STO_CUDA_ENTRY STV_DEFAULT"
default_function_kernel:
.text.default_function_kernel:
        /* <DEDUP_REMOVED lines=8> */
[----:B--2---:R-:W2:Y:S01]  /*0080*/  LDG.E.CONSTANT R2, desc[UR6][R2.64] ;  /* 0x0000000602027981 */ /* 0x004ea2000c1e9900 */
[----:B------:R-:W-:Y:S02]  /*0090*/  HFMA2 R9, -RZ, RZ, 1.625, 0 ;  /* 0x3e800000ff097431 */ /* 0x000fe400000001ff */
[----:B--2---:R-:W-:-:S04]  /*00a0*/  FFMA R5, R2, R2, -1 ;  /* 0xbf80000002057423 */ /* 0x004fc80000000002 */
[----:B------:R-:W0:Y:S01]  /*00b0*/  MUFU.RSQ R4, R5 ;  /* 0x0000000500047308 */ /* 0x000e220000001400 */
[C---:B------:R-:W-:Y:S01]  /*00c0*/  FSETP.NEU.AND P1, PT, R5.reuse, RZ, PT ;  /* 0x000000ff0500720b */ /* 0x040fe20003f2d000 */
[----:B0-----:R-:W-:Y:S01]  /*00d0*/  FMUL R6, R5, R4 ;  /* 0x0000000405067220 */ /* 0x001fe20000400000 */
[----:B------:R-:W-:Y:S01]  /*00e0*/  FMUL R7, R4, 0.5 ;  /* 0x3f00000004077820 */ /* 0x000fe20000400000 */
[----:B------:R-:W-:Y:S02]  /*00f0*/  FADD R4, R2, -1 ;  /* 0xbf80000002047421 */ /* 0x000fe40000000000 */
[----:B------:R-:W-:-:S03]  /*0100*/  FFMA R8, -R6, R6, R5 ;  /* 0x0000000606087223 */ /* 0x000fc60000000105 */
[----:B------:R-:W-:Y:S01]  /*0110*/  ISETP.GT.U32.AND P0, PT, R4, 0x4b000000, PT ;  /* 0x4b0000000400780c */ /* 0x000fe20003f04070 */
[----:B------:R-:W-:Y:S01]  /*0120*/  FFMA R7, R7, R8, R6 ;  /* 0x0000000807077223 */ /* 0x000fe20000000006 */
[----:B------:R-:W-:-:S04]  /*0130*/  MOV R8, 0x3d39bf78 ;  /* 0x3d39bf7800087802 */ /* 0x000fc80000000f00 */
        /* <DEDUP_REMOVED lines=27> */
[----:B------:R-:W-:-:S04]  /*02f0*/  @P1 FSETP.NEU.AND P2, PT, R7, RZ, PT ;  /* 0x000000ff0700120b */ /* 0x000fc80003f4d000 */
[----:B------:R-:W-:-:S04]  /*0300*/  @P1 FSEL R2, R2, -RZ, P2 ;  /* 0x800000ff02021208 */ /* 0x000fc80001000000 */
[----:B------:R-:W-:-:S05]  /*0310*/  MOV R6, R2 ;  /* 0x0000000200067202 */ /* 0x000fca0000000f00 */
[----:B------:R-:W-:-:S04]  /*0320*/  @P0 FADD R6, R6, 0.69314718246459960938 ;  /* 0x3f31721806060421 */ /* 0x000fc80000000000 */
[C---:B------:R-:W-:Y:S01]  /*0330*/  FFMA R2, R6.reuse, R6, -1 ;  /* 0xbf80000006027423 */ /* 0x040fe20000000006 */
[----:B------:R-:W-:-:S03]  /*0340*/  FADD R6, R6, -1 ;  /* 0xbf80000006067421 */ /* 0x000fc60000000000 */
[----:B------:R-:W0:Y:S01]  /*0350*/  MUFU.RSQ R3, R2 ;  /* 0x0000000200037308 */ /* 0x000e220000001400 */
[----:B------:R-:W-:Y:S02]  /*0360*/  FSETP.NEU.AND P1, PT, R2, RZ, PT ;  /* 0x000000ff0200720b */ /* 0x000fe40003f2d000 */
[----:B------:R-:W-:Y:S01]  /*0370*/  ISETP.GT.U32.AND P0, PT, R6, 0x4b000000, PT ;  /* 0x4b0000000600780c */ /* 0x000fe20003f04070 */
[----:B0-----:R-:W-:Y:S01]  /*0380*/  FMUL R5, R2, R3 ;  /* 0x0000000302057220 */ /* 0x001fe20000400000 */
[----:B------:R-:W-:-:S03]  /*0390*/  FMUL R4, R3, 0.5 ;  /* 0x3f00000003047820 */ /* 0x000fc60000400000 */
[----:B------:R-:W-:-:S04]  /*03a0*/  FFMA R3, -R5, R5, R2 ;  /* 0x0000000505037223 */ /* 0x000fc80000000102 */
[----:B------:R-:W-:-:S05]  /*03b0*/  FFMA R3, R4, R3, R5 ;  /* 0x0000000304037223 */ /* 0x000fca0000000005 */
        /* <DEDUP_REMOVED lines=11> */
[----:B------:R-:W-:Y:S01]  /*0470*/  FFMA R4, R4, R9, -1 ;  /* 0xbf80000004047423 */ /* 0x000fe20000000009 */
[----:B------:R-:W-:-:S03]  /*0480*/  @P1 MOV R6, 0x7f800000 ;  /* 0x7f80000000061802 */ /* 0x000fc60000000f00 */
        /* <DEDUP_REMOVED lines=10> */
[C---:B------:R-:W-:Y:S02]  /*0530*/  FMUL R7, R4.reuse, R3 ;  /* 0x0000000304077220 */ /* 0x040fe40000400000 */
[----:B------:R-:W0:Y:S02]  /*0540*/  LDC.64 R2, c[0x0][0x380] ;  /* 0x0000e000ff027b82 */ /* 0x000e240000000a00 */
[----:B------:R-:W-:-:S04]  /*0550*/  FFMA R4, R4, R7, R4 ;  /* 0x0000000704047223 */ /* 0x000fc80000000004 */
[----:B------:R-:W-:Y:S01]  /*0560*/  FFMA R4, R5, 0.69314718246459960938, R4 ;  /* 0x3f31721805047823 */ /* 0x000fe20000000004 */
[C---:B------:R-:W-:Y:S01]  /*0570*/  @P2 FFMA R4, R11.reuse, R6, +INF ;  /* 0x7f8000000b042423 */ /* 0x040fe20000000006 */
[----:B------:R-:W-:-:S04]  /*0580*/  @P1 FSETP.NEU.AND P2, PT, R11, RZ, PT ;  /* 0x000000ff0b00120b */ /* 0x000fc80003f4d000 */
[----:B------:R-:W-:-:S05]  /*0590*/  @P1 FSEL R4, R4, -RZ, P2 ;  /* 0x800000ff04041208 */ /* 0x000fca0001000000 */
[----:B------:R-:W-:Y:S01]  /*05a0*/  @P0 FADD R4, R4, 0.69314718246459960938 ;  /* 0x3f31721804040421 */ /* 0x000fe20000000000 */
[----:B0-----:R-:W-:-:S05]  /*05b0*/  IMAD.WIDE.U32 R2, R0, 0x4, R2 ;  /* 0x0000000400027825 */ /* 0x001fca00078e0002 */
[----:B------:R-:W-:Y:S01]  /*05c0*/  STG.E desc[UR6][R2.64], R4 ;  /* 0x0000000402007986 */ /* 0x000fe2000c101906 */
[----:B------:R-:W-:Y:S05]  /*05d0*/  EXIT ;  /* 0x000000000000794d */ /* 0x000fea0003800000 */
.L_x_3:
        /* <DEDUP_REMOVED lines=10> */
.L_x_7:


//--------------------- .nv.shared.reserved.0     --------------------------
	.section	.nv.shared.reserved.0,"aw",@nobits
	.weak		__nv_reservedSMEM_offset_0_alias
	.size		__nv_reservedSMEM_offset_0_alias, 0, 64
	.other		__nv_reservedSMEM_offset_0_alias,@"STO_CUDA_RESERVED_SHARED STV_DEFAULT"
__nv_reservedSMEM_offset_0_alias:
	.zero		0
	.zero		64


//--------------------- .nv.constant0.default_function_kernel_1 --------------------------
	.section	.nv.constant0.default_function_kernel_1,"a",@progbits
	.sectionflags	@""
	.align	4
.nv.constant0.default_function_kernel_1:
	.zero		912


//--------------------- .nv.constant0.default_function_kernel_2 --------------------------
	.section	.nv.constant0.default_function_kernel_2,"a",@progbits
	.sectionflags	@""
	.align	4
.nv.constant0.default_function_kernel_2:
	.zero		920


//--------------------- .nv.constant0.default_function_kernel_3 --------------------------
	.section	.nv.constant0.default_function_kernel_3,"a",@progbits
	.sectionflags	@""
	.align	4
.nv.constant0.default_function_kernel_3:
	.zero		920


//--------------------- .nv.constant0.default_function_kernel --------------------------
	.section	.nv.constant0.default_function_kernel,"a",@progbits
	.sectionflags	@""
	.align	4
.nv.constant0.default_function_kernel:
	.zero		912


//--------------------- SYMBOLS --------------------------

	.type		.nv.reservedSmem.offset0,@object
	.size		.nv.reservedSmem.offset0,0x4
